	.headerflags	@"EF_CUDA_TEXMODE_UNIFIED EF_CUDA_64BIT_ADDRESS EF_CUDA_ACCELERATORS EF_CUDA_SM90 EF_CUDA_VIRTUAL_SM(EF_CUDA_SM90)"
	.elftype	@"ET_EXEC"


//--------------------- .nv.info                  --------------------------
	.section	.nv.info,"",@"SHT_CUDA_INFO"
	.align	4


	//----- nvinfo : EIATTR_REGCOUNT
	.align		4
        /*0000*/ 	.byte	0x04, 0x2f
        /*0002*/ 	.short	(.L_3 - .L_2)
	.align		4
.L_2:
        /*0004*/ 	.word	index@(triton_poi_fused_add_div_sqrt_13)
        /*0008*/ 	.word	0x00000020


	//----- nvinfo : EIATTR_MIN_STACK_SIZE
	.align		4
.L_3:
        /*000c*/ 	.byte	0x04, 0x12
        /*000e*/ 	.short	(.L_5 - .L_4)
	.align		4
.L_4:
        /*0010*/ 	.word	index@(triton_poi_fused_add_div_sqrt_13)
        /*0014*/ 	.word	0x00000000


	//----- nvinfo : EIATTR_FRAME_SIZE
	.align		4
.L_5:
        /*0018*/ 	.byte	0x04, 0x11
        /*001a*/ 	.short	(.L_7 - .L_6)
	.align		4
.L_6:
        /*001c*/ 	.word	index@(triton_poi_fused_add_div_sqrt_13)
        /*0020*/ 	.word	0x00000000


	//----- nvinfo : EIATTR_MIN_STACK_SIZE
	.align		4
.L_7:
        /*0024*/ 	.byte	0x04, 0x12
        /*0026*/ 	.short	(.L_9 - .L_8)
	.align		4
.L_8:
        /*0028*/ 	.word	index@(triton_poi_fused_add_div_sqrt_13)
        /*002c*/ 	.word	0x00000000
.L_9:


//--------------------- .nv.info.triton_poi_fused_add_div_sqrt_13 --------------------------
	.section	.nv.info.triton_poi_fused_add_div_sqrt_13,"",@"SHT_CUDA_INFO"
	.sectionflags	@""
	.align	4


	//----- nvinfo : EIATTR_CUDA_API_VERSION
	.align		4
        /*0000*/ 	.byte	0x04, 0x37
        /*0002*/ 	.short	(.L_11 - .L_10)
.L_10:
        /*0004*/ 	.word	0x0000007c


	//----- nvinfo : EIATTR_KPARAM_INFO
	.align		4
.L_11:
        /*0008*/ 	.byte	0x04, 0x17
        /*000a*/ 	.short	(.L_13 - .L_12)
.L_12:
        /*000c*/ 	.word	0x00000000
        /*0010*/ 	.short	0x0004
        /*0012*/ 	.short	0x001c
        /*0014*/ 	.byte	0x00, 0xf0, 0x11, 0x00


	//----- nvinfo : EIATTR_KPARAM_INFO
	.align		4
.L_13:
        /*0018*/ 	.byte	0x04, 0x17
        /*001a*/ 	.short	(.L_15 - .L_14)
.L_14:
        /*001c*/ 	.word	0x00000000
        /*0020*/ 	.short	0x0003
        /*0022*/ 	.short	0x0018
        /*0024*/ 	.byte	0x00, 0xf0, 0x11, 0x00


	//----- nvinfo : EIATTR_KPARAM_INFO
	.align		4
.L_15:
        /*0028*/ 	.byte	0x04, 0x17
        /*002a*/ 	.short	(.L_17 - .L_16)
.L_16:
        /*002c*/ 	.word	0x00000000
        /*0030*/ 	.short	0x0002
        /*0032*/ 	.short	0x0010
        /*0034*/ 	.byte	0x00, 0xf4, 0x21, 0x00


	//----- nvinfo : EIATTR_KPARAM_INFO
	.align		4
.L_17:
        /*0038*/ 	.byte	0x04, 0x17
        /*003a*/ 	.short	(.L_19 - .L_18)
.L_18:
        /*003c*/ 	.word	0x00000000
        /*0040*/ 	.short	0x0001
        /*0042*/ 	.short	0x0008
        /*0044*/ 	.byte	0x00, 0xf4, 0x21, 0x00


	//----- nvinfo : EIATTR_KPARAM_INFO
	.align		4
.L_19:
        /*0048*/ 	.byte	0x04, 0x17
        /*004a*/ 	.short	(.L_21 - .L_20)
.L_20:
        /*004c*/ 	.word	0x00000000
        /*0050*/ 	.short	0x0000
        /*0052*/ 	.short	0x0000
        /*0054*/ 	.byte	0x00, 0xf4, 0x21, 0x00


	//----- nvinfo : EIATTR_SPARSE_MMA_MASK
	.align		4
.L_21:
        /*0058*/ 	.byte	0x03, 0x50
        /*005a*/ 	.short	0x0000


	//----- nvinfo : EIATTR_MAXREG_COUNT
	.align		4
        /*005c*/ 	.byte	0x03, 0x1b
        /*005e*/ 	.short	0x00ff


	//----- nvinfo : EIATTR_EXIT_INSTR_OFFSETS
	.align		4
        /*0060*/ 	.byte	0x04, 0x1c
        /*0062*/ 	.short	(.L_23 - .L_22)


	//   ....[0]....
.L_22:
        /*0064*/ 	.word	0x000012e0


	//   ....[1]....
        /*0068*/ 	.word	0x00001300


	//----- nvinfo : EIATTR_REQNTID
	.align		4
.L_23:
        /*006c*/ 	.byte	0x04, 0x10
        /*006e*/ 	.short	(.L_25 - .L_24)
.L_24:
        /*0070*/ 	.word	0x00000100
        /*0074*/ 	.word	0x00000001
        /*0078*/ 	.word	0x00000001


	//----- nvinfo : EIATTR_CBANK_PARAM_SIZE
	.align		4
.L_25:
        /*007c*/ 	.byte	0x03, 0x19
        /*007e*/ 	.short	0x0020


	//----- nvinfo : EIATTR_PARAM_CBANK
	.align		4
        /*0080*/ 	.byte	0x04, 0x0a
        /*0082*/ 	.short	(.L_27 - .L_26)
	.align		4
.L_26:
        /*0084*/ 	.word	index@(.nv.constant0.triton_poi_fused_add_div_sqrt_13)
        /*0088*/ 	.short	0x0210
        /*008a*/ 	.short	0x0020


	//----- nvinfo : EIATTR_SW_WAR
	.align		4
.L_27:
        /*008c*/ 	.byte	0x04, 0x36
        /*008e*/ 	.short	(.L_29 - .L_28)
.L_28:
        /*0090*/ 	.word	0x00000008
.L_29:


//--------------------- .nv.callgraph             --------------------------
	.section	.nv.callgraph,"",@"SHT_CUDA_CALLGRAPH"
	.align	4
	.sectionentsize	8
	.align		4
        /*0000*/ 	.word	0x00000000
	.align		4
        /*0004*/ 	.word	0xffffffff
	.align		4
        /*0008*/ 	.word	0x00000000
	.align		4
        /*000c*/ 	.word	0xfffffffe
	.align		4
        /*0010*/ 	.word	0x00000000
	.align		4
        /*0014*/ 	.word	0xfffffffd
	.align		4
        /*0018*/ 	.word	0x00000000
	.align		4
        /*001c*/ 	.word	0xfffffffc


//--------------------- .nv.constant4             --------------------------
	.section	.nv.constant4,"a",@progbits
	.align	8
	.align		8
.nv.constant4:
        /*0000*/ 	.dword	_$_str
	.align		8
        /*0008*/ 	.dword	_$_str_$_2


//--------------------- .text.triton_poi_fused_add_div_sqrt_13 --------------------------
	.section	.text.triton_poi_fused_add_div_sqrt_13,"ax",@progbits
	.sectionflags	@"SHF_BARRIERS=1"
	.align	128
        .global         triton_poi_fused_add_div_sqrt_13
        .type           triton_poi_fused_add_div_sqrt_13,@function
        .size           triton_poi_fused_add_div_sqrt_13,(.L_x_1 - triton_poi_fused_add_div_sqrt_13)
        .other          triton_poi_fused_add_div_sqrt_13,@"STO_CUDA_ENTRY STV_DEFAULT"
triton_poi_fused_add_div_sqrt_13:
.text.triton_poi_fused_add_div_sqrt_13:
[----:B------:R-:W0:Y:S01]  /*0000*/  LDC R1, c[0x0][0x28] ;  /* 0x00000a00ff017b82 */ /* 0x000e220000000800 */
[----:B------:R-:W1:Y:S07]  /*0010*/  S2R R0, SR_TID.X ;  /* 0x0000000000007919 */ /* 0x000e6e0000002100 */
[----:B------:R-:W2:Y:S01]  /*0020*/  LDC.64 R28, c[0x0][0x210] ;  /* 0x00008400ff1c7b82 */ /* 0x000ea20000000a00 */
[----:B------:R-:W-:Y:S01]  /*0030*/  ULDC.64 UR6, c[0x0][0x208] ;  /* 0x0000820000067ab9 */ /* 0x000fe20000000a00 */
[----:B------:R-:W3:Y:S01]  /*0040*/  S2R R21, SR_CTAID.Y ;  /* 0x0000000000157919 */ /* 0x000ee20000002600 */
[----:B------:R-:W4:Y:S05]  /*0050*/  S2R R22, SR_CTAID.X ;  /* 0x0000000000167919 */ /* 0x000f2a0000002500 */
[----:B------:R-:W5:Y:S01]  /*0060*/  S2UR UR5, SR_CgaCtaId ;  /* 0x00000000000579c3 */ /* 0x000f620000008800 */
[----:B-1----:R-:W-:Y:S01]  /*0070*/  IMAD.SHL.U32 R2, R0, 0x4, RZ ;  /* 0x0000000400027824 */ /* 0x002fe200078e00ff */
[----:B---3--:R-:W-:-:S04]  /*0080*/  SHF.L.U32 R20, R21, 0x6, RZ ;  /* 0x0000000615147819 */ /* 0x008fc800000006ff */
[----:B------:R-:W-:Y:S02]  /*0090*/  LOP3.LUT R8, R20, 0x3c, R2, 0xf8, !PT ;  /* 0x0000003c14087812 */ /* 0x000fe400078ef802 */
[----:B----4-:R-:W-:Y:S02]  /*00a0*/  SHF.L.U32 R22, R22, 0x6, RZ ;  /* 0x0000000616167819 */ /* 0x010fe400000006ff */
[----:B------:R-:W-:Y:S02]  /*00b0*/  SHF.R.S32.HI R3, RZ, 0x1f, R8 ;  /* 0x0000001fff037819 */ /* 0x000fe40000011408 */
[----:B------:R-:W-:Y:S02]  /*00c0*/  ISETP.GE.AND P0, PT, R8, 0x200, PT ;  /* 0x000002000800780c */ /* 0x000fe40003f06270 */
[----:B------:R-:W-:Y:S02]  /*00d0*/  LEA.HI R4, R3, R8, RZ, 0x7 ;  /* 0x0000000803047211 */ /* 0x000fe400078f38ff */
[----:B------:R-:W-:-:S02]  /*00e0*/  SHF.R.U32.HI R3, RZ, 0x4, R0 ;  /* 0x00000004ff037819 */ /* 0x000fc40000011600 */
[C---:B------:R-:W-:Y:S01]  /*00f0*/  LOP3.LUT R7, R4.reuse, 0xffffff80, RZ, 0xc0, !PT ;  /* 0xffffff8004077812 */ /* 0x040fe200078ec0ff */
[----:B------:R-:W-:Y:S01]  /*0100*/  IMAD.SHL.U32 R5, R4, 0x400, RZ ;  /* 0x0000040004057824 */ /* 0x000fe200078e00ff */
[----:B------:R-:W-:-:S04]  /*0110*/  SGXT.U32 R3, R3, 0x4 ;  /* 0x000000040303781a */ /* 0x000fc80000000000 */
[----:B------:R-:W-:Y:S02]  /*0120*/  LOP3.LUT R4, R5, 0xfffe0000, RZ, 0xc0, !PT ;  /* 0xfffe000005047812 */ /* 0x000fe400078ec0ff */
[----:B------:R-:W-:Y:S02]  /*0130*/  LOP3.LUT R5, R22, R3, RZ, 0xfc, !PT ;  /* 0x0000000316057212 */ /* 0x000fe400078efcff */
[----:B------:R-:W-:Y:S01]  /*0140*/  IADD3 R8, R4, R8, -R7 ;  /* 0x0000000804087210 */ /* 0x000fe20007ffe807 */
[----:B------:R-:W-:Y:S01]  /*0150*/  IMAD.SHL.U32 R9, R0, 0x100, RZ ;  /* 0x0000010000097824 */ /* 0x000fe200078e00ff */
[C---:B------:R-:W-:Y:S02]  /*0160*/  ISETP.LT.AND P1, PT, R5.reuse, 0x400, !P0 ;  /* 0x000004000500780c */ /* 0x040fe40004721270 */
[----:B------:R-:W-:Y:S02]  /*0170*/  CS2R R6, SRZ ;  /* 0x0000000000067805 */ /* 0x000fe4000001ff00 */
[----:B------:R-:W-:-:S02]  /*0180*/  LEA R11, R5, R8, 0x7 ;  /* 0x00000008050b7211 */ /* 0x000fc400078e38ff */
[----:B------:R-:W-:Y:S01]  /*0190*/  CS2R R4, SRZ ;  /* 0x0000000000047805 */ /* 0x000fe2000001ff00 */
[----:B------:R-:W-:Y:S02]  /*01a0*/  UMOV UR4, 0x400 ;  /* 0x0000040000047882 */ /* 0x000fe40000000000 */
[----:B-----5:R-:W-:Y:S01]  /*01b0*/  UPRMT UR4, UR5, 0x654, UR4 ;  /* 0x0000065405047896 */ /* 0x020fe20008000004 */
[----:B--2---:R-:W-:Y:S01]  /*01c0*/  IMAD.WIDE R10, R11, 0x4, R28 ;  /* 0x000000040b0a7825 */ /* 0x004fe200078e021c */
[----:B------:R-:W-:-:S04]  /*01d0*/  LOP3.LUT R12, R9, 0xf00, RZ, 0xc0, !PT ;  /* 0x00000f00090c7812 */ /* 0x000fc800078ec0ff */
[----:B------:R1:W2:Y:S01]  /*01e0*/  @P1 LDG.E.EL.128 R4, desc[UR6][R10.64] ;  /* 0x000000060a041981 */ /* 0x0002a2000c2e1d00 */
[C---:B------:R-:W-:Y:S02]  /*01f0*/  LOP3.LUT R25, R12.reuse, R3, RZ, 0xfc, !PT ;  /* 0x000000030c197212 */ /* 0x040fe400078efcff */
[C---:B------:R-:W-:Y:S02]  /*0200*/  LEA.HI R14, R12.reuse, UR4, RZ, 0x1c ;  /* 0x000000040c0e7c11 */ /* 0x040fe4000f8fe0ff */
[C---:B------:R-:W-:Y:S02]  /*0210*/  LOP3.LUT R15, R12.reuse, 0x40, RZ, 0xfc, !PT ;  /* 0x000000400c0f7812 */ /* 0x040fe400078efcff */
[C---:B------:R-:W-:Y:S02]  /*0220*/  LOP3.LUT R16, R12.reuse, 0x80, RZ, 0xfc, !PT ;  /* 0x000000800c107812 */ /* 0x040fe400078efcff */
[----:B------:R-:W-:Y:S02]  /*0230*/  LOP3.LUT R12, R12, 0xc0, RZ, 0xfc, !PT ;  /* 0x000000c00c0c7812 */ /* 0x000fe400078efcff */
[----:B-1----:R-:W-:-:S02]  /*0240*/  LOP3.LUT R11, R22, 0x10, R3, 0xfe, !PT ;  /* 0x00000010160b7812 */ /* 0x002fc400078efe03 */
[----:B------:R-:W-:Y:S02]  /*0250*/  LOP3.LUT R13, R22, 0x20, R3, 0xfe, !PT ;  /* 0x00000020160d7812 */ /* 0x000fe400078efe03 */
[----:B------:R-:W-:Y:S02]  /*0260*/  ISETP.LT.AND P1, PT, R11, 0x400, !P0 ;  /* 0x000004000b00780c */ /* 0x000fe40004721270 */
[----:B------:R-:W-:Y:S01]  /*0270*/  LEA.HI R26, R15, UR4, RZ, 0x1c ;  /* 0x000000040f1a7c11 */ /* 0x000fe2000f8fe0ff */
[----:B------:R-:W-:Y:S01]  /*0280*/  IMAD R17, R13, 0x80, R8 ;  /* 0x000000800d117824 */ /* 0x000fe200078e0208 */
[----:B------:R-:W-:Y:S02]  /*0290*/  LOP3.LUT R9, R22, 0x30, R3, 0xfe, !PT ;  /* 0x0000003016097812 */ /* 0x000fe400078efe03 */
[----:B------:R-:W-:Y:S01]  /*02a0*/  LEA.HI R16, R16, UR4, RZ, 0x1c ;  /* 0x0000000410107c11 */ /* 0x000fe2000f8fe0ff */
[----:B------:R-:W-:Y:S01]  /*02b0*/  IMAD R26, R25, 0x4, R26 ;  /* 0x00000004191a7824 */ /* 0x000fe200078e021a */
[----:B------:R-:W-:-:S02]  /*02c0*/  LEA.HI R12, R12, UR4, RZ, 0x1c ;  /* 0x000000040c0c7c11 */ /* 0x000fc4000f8fe0ff */
[----:B------:R-:W-:Y:S02]  /*02d0*/  LEA R15, R11, R8, 0x7 ;  /* 0x000000080b0f7211 */ /* 0x000fe400078e38ff */
[----:B------:R-:W-:Y:S02]  /*02e0*/  CS2R R10, SRZ ;  /* 0x00000000000a7805 */ /* 0x000fe4000001ff00 */
[----:B------:R-:W-:Y:S02]  /*02f0*/  ISETP.LT.AND P2, PT, R13, 0x400, !P0 ;  /* 0x000004000d00780c */ /* 0x000fe40004741270 */
[C---:B------:R-:W-:Y:S02]  /*0300*/  LEA R27, R25.reuse, R14, 0x2 ;  /* 0x0000000e191b7211 */ /* 0x040fe400078e10ff */
[C---:B------:R-:W-:Y:S01]  /*0310*/  LEA R24, R25.reuse, R16, 0x2 ;  /* 0x0000001019187211 */ /* 0x040fe200078e10ff */
[----:B------:R-:W-:Y:S01]  /*0320*/  IMAD R25, R25, 0x4, R12 ;  /* 0x0000000419197824 */ /* 0x000fe200078e020c */
[----:B------:R-:W-:Y:S01]  /*0330*/  ISETP.LT.AND P0, PT, R9, 0x400, !P0 ;  /* 0x000004000900780c */ /* 0x000fe20004701270 */
[----:B------:R-:W-:Y:S01]  /*0340*/  IMAD.WIDE R12, R15, 0x4, R28 ;  /* 0x000000040f0c7825 */ /* 0x000fe200078e021c */
[----:B------:R-:W-:-:S02]  /*0350*/  LEA R19, R9, R8, 0x7 ;  /* 0x0000000809137211 */ /* 0x000fc400078e38ff */
[----:B------:R-:W-:Y:S02]  /*0360*/  CS2R R8, SRZ ;  /* 0x0000000000087805 */ /* 0x000fe4000001ff00 */
[----:B------:R-:W-:Y:S01]  /*0370*/  CS2R R14, SRZ ;  /* 0x00000000000e7805 */ /* 0x000fe2000001ff00 */
[----:B------:R-:W-:-:S03]  /*0380*/  IMAD.WIDE R16, R17, 0x4, R28 ;  /* 0x0000000411107825 */ /* 0x000fc600078e021c */
[----:B------:R1:W3:Y:S01]  /*0390*/  @P1 LDG.E.EL.128 R8, desc[UR6][R12.64] ;  /* 0x000000060c081981 */ /* 0x0002e2000c2e1d00 */
[----:B------:R-:W-:Y:S01]  /*03a0*/  IMAD.WIDE R28, R19, 0x4, R28 ;  /* 0x00000004131c7825 */ /* 0x000fe200078e021c */
[----:B------:R-:W-:Y:S02]  /*03b0*/  CS2R R18, SRZ ;  /* 0x0000000000127805 */ /* 0x000fe4000001ff00 */
[----:B-1----:R-:W-:-:S06]  /*03c0*/  CS2R R12, SRZ ;  /* 0x00000000000c7805 */ /* 0x002fcc000001ff00 */
[----:B------:R1:W4:Y:S02]  /*03d0*/  @P2 LDG.E.EL.128 R12, desc[UR6][R16.64] ;  /* 0x00000006100c2981 */ /* 0x000324000c2e1d00 */
[----:B-1----:R-:W-:-:S06]  /*03e0*/  CS2R R16, SRZ ;  /* 0x0000000000107805 */ /* 0x002fcc000001ff00 */
[----:B------:R1:W5:Y:S01]  /*03f0*/  @P0 LDG.E.EL.128 R16, desc[UR6][R28.64] ;  /* 0x000000061c100981 */ /* 0x000362000c2e1d00 */
[----:B------:R-:W-:Y:S02]  /*0400*/  SHF.R.S32.HI R23, RZ, 0x19, R21 ;  /* 0x00000019ff177819 */ /* 0x000fe40000011415 */
[----:B------:R-:W-:Y:S02]  /*0410*/  LOP3.LUT R21, R20, R3, RZ, 0xfc, !PT ;  /* 0x0000000314157212 */ /* 0x000fe400078efcff */
[----:B------:R-:W-:Y:S01]  /*0420*/  SGXT R23, R23, 0x1 ;  /* 0x000000011717781a */ /* 0x000fe20000000200 */
[----:B-1----:R-:W1:Y:S01]  /*0430*/  LDC.64 R28, c[0x0][0x218] ;  /* 0x00008600ff1c7b82 */ /* 0x002e620000000a00 */
[----:B------:R-:W-:-:S04]  /*0440*/  LOP3.LUT R22, R22, 0x3c, R2, 0xf8, !PT ;  /* 0x0000003c16167812 */ /* 0x000fc800078ef802 */
[----:B------:R-:W-:-:S04]  /*0450*/  ISETP.GE.AND P0, PT, R22, 0x400, PT ;  /* 0x000004001600780c */ /* 0x000fc80003f06270 */
[----:B------:R-:W-:Y:S01]  /*0460*/  ISETP.LT.AND P3, PT, R21, 0x200, !P0 ;  /* 0x000002001500780c */ /* 0x000fe20004761270 */
[----:B--2---:R2:W-:Y:S04]  /*0470*/  STS [R27], R4 ;  /* 0x000000041b007388 */ /* 0x0045e80000000800 */
[----:B------:R1:W-:Y:S04]  /*0480*/  STS [R26+0x100], R5 ;  /* 0x000100051a007388 */ /* 0x0003e80000000800 */
[----:B------:R-:W-:Y:S04]  /*0490*/  STS [R24+0x200], R6 ;  /* 0x0002000618007388 */ /* 0x000fe80000000800 */
[----:B------:R-:W-:Y:S01]  /*04a0*/  STS [R25+0x300], R7 ;  /* 0x0003000719007388 */ /* 0x000fe20000000800 */
[----:B--2---:R-:W-:-:S05]  /*04b0*/  LEA.HI R4, R23, R21, RZ, 0x7 ;  /* 0x0000001517047211 */ /* 0x004fca00078f38ff */
[----:B------:R-:W-:Y:S01]  /*04c0*/  IMAD.SHL.U32 R4, R4, 0x8, RZ ;  /* 0x0000000804047824 */ /* 0x000fe200078e00ff */
[----:B---3--:R-:W-:Y:S04]  /*04d0*/  STS [R27+0x40], R8 ;  /* 0x000040081b007388 */ /* 0x008fe80000000800 */
[----:B------:R2:W-:Y:S04]  /*04e0*/  STS [R26+0x140], R9 ;  /* 0x000140091a007388 */ /* 0x0005e80000000800 */
[----:B------:R-:W-:Y:S04]  /*04f0*/  STS [R24+0x240], R10 ;  /* 0x0002400a18007388 */ /* 0x000fe80000000800 */
[----:B------:R-:W-:Y:S04]  /*0500*/  STS [R25+0x340], R11 ;  /* 0x0003400b19007388 */ /* 0x000fe80000000800 */
[----:B----4-:R-:W-:Y:S04]  /*0510*/  STS [R27+0x80], R12 ;  /* 0x0000800c1b007388 */ /* 0x010fe80000000800 */
[----:B------:R-:W-:Y:S04]  /*0520*/  STS [R26+0x180], R13 ;  /* 0x0001800d1a007388 */ /* 0x000fe80000000800 */
[----:B------:R-:W-:Y:S04]  /*0530*/  STS [R24+0x280], R14 ;  /* 0x0002800e18007388 */ /* 0x000fe80000000800 */
[----:B------:R-:W-:Y:S04]  /*0540*/  STS [R25+0x380], R15 ;  /* 0x0003800f19007388 */ /* 0x000fe80000000800 */
[----:B-----5:R-:W-:Y:S04]  /*0550*/  STS [R27+0xc0], R16 ;  /* 0x0000c0101b007388 */ /* 0x020fe80000000800 */
[----:B------:R-:W-:Y:S04]  /*0560*/  STS [R26+0x1c0], R17 ;  /* 0x0001c0111a007388 */ /* 0x000fe80000000800 */
[----:B------:R-:W-:Y:S04]  /*0570*/  STS [R24+0x2c0], R18 ;  /* 0x0002c01218007388 */ /* 0x000fe80000000800 */
[----:B------:R3:W-:Y:S01]  /*0580*/  STS [R25+0x3c0], R19 ;  /* 0x0003c01319007388 */ /* 0x0007e20000000800 */
[----:B01----:R-:W-:-:S04]  /*0590*/  LOP3.LUT R5, R4, 0xfffffc00, RZ, 0xc0, !PT ;  /* 0xfffffc0004057812 */ /* 0x003fc800078ec0ff */
[----:B--2---:R-:W-:Y:S02]  /*05a0*/  IADD3 R9, R22, R5, RZ ;  /* 0x0000000516097210 */ /* 0x004fe40007ffe0ff */
[----:B------:R-:W-:Y:S02]  /*05b0*/  CS2R R4, SRZ ;  /* 0x0000000000047805 */ /* 0x000fe4000001ff00 */
[----:B------:R-:W-:Y:S01]  /*05c0*/  CS2R R6, SRZ ;  /* 0x0000000000067805 */ /* 0x000fe2000001ff00 */
[----:B------:R-:W-:Y:S01]  /*05d0*/  IMAD.WIDE R8, R9, 0x4, R28 ;  /* 0x0000000409087825 */ /* 0x000fe200078e021c */
[----:B------:R-:W-:Y:S06]  /*05e0*/  BAR.SYNC.DEFER_BLOCKING 0x0 ;  /* 0x0000000000007b1d */ /* 0x000fec0000010000 */
[----:B------:R0:W2:Y:S01]  /*05f0*/  @P3 LDG.E.EL.128 R4, desc[UR6][R8.64] ;  /* 0x0000000608043981 */ /* 0x0000a2000c2e1d00 */
[----:B---3--:R-:W-:-:S04]  /*0600*/  LOP3.LUT R25, R20, 0x10, R3, 0xfe, !PT ;  /* 0x0000001014197812 */ /* 0x008fc800078efe03 */
[----:B------:R-:W-:-:S05]  /*0610*/  LEA.HI R10, R23, R25, RZ, 0x7 ;  /* 0x00000019170a7211 */ /* 0x000fca00078f38ff */
[----:B------:R-:W-:Y:S01]  /*0620*/  IMAD.SHL.U32 R10, R10, 0x8, RZ ;  /* 0x000000080a0a7824 */ /* 0x000fe200078e00ff */
[----:B------:R-:W-:-:S04]  /*0630*/  ISETP.LT.AND P1, PT, R25, 0x200, !P0 ;  /* 0x000002001900780c */ /* 0x000fc80004721270 */
[----:B------:R-:W-:-:S04]  /*0640*/  LOP3.LUT R11, R10, 0xfffffc00, RZ, 0xc0, !PT ;  /* 0xfffffc000a0b7812 */ /* 0x000fc800078ec0ff */
[----:B------:R-:W-:Y:S02]  /*0650*/  IADD3 R13, R22, R11, RZ ;  /* 0x0000000b160d7210 */ /* 0x000fe40007ffe0ff */
[----:B0-----:R-:W-:Y:S02]  /*0660*/  CS2R R8, SRZ ;  /* 0x0000000000087805 */ /* 0x001fe4000001ff00 */
[----:B------:R-:W-:Y:S01]  /*0670*/  CS2R R10, SRZ ;  /* 0x00000000000a7805 */ /* 0x000fe2000001ff00 */
[----:B------:R-:W-:-:S05]  /*0680*/  IMAD.WIDE R16, R13, 0x4, R28 ;  /* 0x000000040d107825 */ /* 0x000fca00078e021c */
[----:B------:R0:W3:Y:S01]  /*0690*/  @P1 LDG.E.EL.128 R8, desc[UR6][R16.64] ;  /* 0x0000000610081981 */ /* 0x0000e2000c2e1d00 */
[----:B------:R-:W-:-:S04]  /*06a0*/  LOP3.LUT R24, R20, 0x20, R3, 0xfe, !PT ;  /* 0x0000002014187812 */ /* 0x000fc800078efe03 */
[----:B------:R-:W-:-:S05]  /*06b0*/  LEA.HI R12, R23, R24, RZ, 0x7 ;  /* 0x00000018170c7211 */ /* 0x000fca00078f38ff */
[----:B------:R-:W-:Y:S01]  /*06c0*/  IMAD.SHL.U32 R12, R12, 0x8, RZ ;  /* 0x000000080c0c7824 */ /* 0x000fe200078e00ff */
[----:B------:R-:W-:-:S04]  /*06d0*/  ISETP.LT.AND P2, PT, R24, 0x200, !P0 ;  /* 0x000002001800780c */ /* 0x000fc80004741270 */
[----:B------:R-:W-:-:S04]  /*06e0*/  LOP3.LUT R13, R12, 0xfffffc00, RZ, 0xc0, !PT ;  /* 0xfffffc000c0d7812 */ /* 0x000fc800078ec0ff */
[----:B------:R-:W-:Y:S02]  /*06f0*/  IADD3 R19, R22, R13, RZ ;  /* 0x0000000d16137210 */ /* 0x000fe40007ffe0ff */
[----:B------:R-:W-:Y:S02]  /*0700*/  CS2R R12, SRZ ;  /* 0x00000000000c7805 */ /* 0x000fe4000001ff00 */
[----:B------:R-:W-:Y:S01]  /*0710*/  CS2R R14, SRZ ;  /* 0x00000000000e7805 */ /* 0x000fe2000001ff00 */
[----:B0-----:R-:W-:-:S05]  /*0720*/  IMAD.WIDE R16, R19, 0x4, R28 ;  /* 0x0000000413107825 */ /* 0x001fca00078e021c */
[----:B------:R0:W4:Y:S01]  /*0730*/  @P2 LDG.E.EL.128 R12, desc[UR6][R16.64] ;  /* 0x00000006100c2981 */ /* 0x000122000c2e1d00 */
[----:B------:R-:W-:-:S04]  /*0740*/  LOP3.LUT R20, R20, 0x30, R3, 0xfe, !PT ;  /* 0x0000003014147812 */ /* 0x000fc800078efe03 */
        /* <DEDUP_REMOVED lines=8> */
[----:B------:R0:W5:Y:S01]  /*07d0*/  @P0 LDG.E.EL.128 R16, desc[UR6][R28.64] ;  /* 0x000000061c100981 */ /* 0x000162000c2e1d00 */
[----:B------:R-:W-:-:S04]  /*07e0*/  SHF.R.U32.HI R0, RZ, 0x2, R0 ;  /* 0x00000002ff007819 */ /* 0x000fc80000011600 */
[----:B------:R-:W-:Y:S02]  /*07f0*/  LOP3.LUT R0, R0, 0x3c, RZ, 0xc0, !PT ;  /* 0x0000003c00007812 */ /* 0x000fe400078ec0ff */
[----:B------:R-:W-:-:S03]  /*0800*/  LOP3.LUT R3, R2, 0x3fc, RZ, 0xc0, !PT ;  /* 0x000003fc02037812 */ /* 0x000fc600078ec0ff */
[----:B------:R-:W-:-:S05]  /*0810*/  VIADD R0, R0, UR4 ;  /* 0x0000000400007c36 */ /* 0x000fca0008000000 */
[----:B------:R-:W-:Y:S01]  /*0820*/  LEA R23, R3, R0, 0x2 ;  /* 0x0000000003177211 */ /* 0x000fe200078e10ff */
[--C-:B------:R-:W-:Y:S01]  /*0830*/  IMAD R21, R21, 0x400, R22.reuse ;  /* 0x0000040015157824 */ /* 0x100fe200078e0216 */
[-C--:B------:R-:W-:Y:S01]  /*0840*/  LEA R0, R25, R22.reuse, 0xa ;  /* 0x0000001619007211 */ /* 0x080fe200078e50ff */
[----:B------:R-:W-:Y:S01]  /*0850*/  IMAD R2, R24, 0x400, R22 ;  /* 0x0000040018027824 */ /* 0x000fe200078e0216 */
[----:B------:R-:W-:Y:S02]  /*0860*/  LEA R22, R20, R22, 0xa ;  /* 0x0000001614167211 */ /* 0x000fe400078e50ff */
[----:B------:R-:W-:Y:S01]  /*0870*/  LDS R20, [R23+0x4] ;  /* 0x0000040017147984 */ /* 0x000fe20000000800 */
[----:B--2---:R-:W-:Y:S01]  /*0880*/  FADD R27, R4, 9.9999997171806853657e-10 ;  /* 0x3089705f041b7421 */ /* 0x004fe20000000000 */
[----:B------:R-:W-:Y:S02]  /*0890*/  FADD R5, R5, 9.9999997171806853657e-10 ;  /* 0x3089705f05057421 */ /* 0x000fe40000000000 */
[----:B------:R-:W1:Y:S03]  /*08a0*/  LDS R4, [R23] ;  /* 0x0000000017047984 */ /* 0x000e660000000800 */
[----:B------:R-:W2:Y:S08]  /*08b0*/  MUFU.SQRT R27, R27 ;  /* 0x0000001b001b7308 */ /* 0x000eb00000002000 */
[----:B------:R-:W0:Y:S01]  /*08c0*/  MUFU.SQRT R5, R5 ;  /* 0x0000000500057308 */ /* 0x000e220000002000 */
[----:B--2---:R-:W-:-:S05]  /*08d0*/  FADD R26, R27, 1.00000001335143196e-10 ;  /* 0x2edbe6ff1b1a7421 */ /* 0x004fca0000000000 */
[----:B------:R-:W-:Y:S01]  /*08e0*/  FSETP.GT.AND P4, PT, R26, 8.50705917302346158658e+37, PT ;  /* 0x7e8000001a00780b */ /* 0x000fe20003f84000 */
[----:B0-----:R-:W-:-:S05]  /*08f0*/  FADD R24, R5, 1.00000001335143196e-10 ;  /* 0x2edbe6ff05187421 */ /* 0x001fca0000000000 */
[----:B------:R-:W-:-:S07]  /*0900*/  FSETP.GT.AND P5, PT, R24, 8.50705917302346158658e+37, PT ;  /* 0x7e8000001800780b */ /* 0x000fce0003fa4000 */
[----:B------:R-:W-:Y:S01]  /*0910*/  @P4 FMUL R26, R26, 0.25 ;  /* 0x3e8000001a1a4820 */ /* 0x000fe20000400000 */
[----:B------:R-:W-:Y:S01]  /*0920*/  FADD R5, R6, 9.9999997171806853657e-10 ;  /* 0x3089705f06057421 */ /* 0x000fe20000000000 */
[----:B-1----:R-:W-:Y:S02]  /*0930*/  @P4 FMUL R4, R4, 0.25 ;  /* 0x3e80000004044820 */ /* 0x002fe40000400000 */
[----:B------:R-:W0:Y:S01]  /*0940*/  MUFU.RCP R25, R26 ;  /* 0x0000001a00197308 */ /* 0x000e220000001000 */
[----:B------:R-:W-:Y:S01]  /*0950*/  LDS R6, [R23+0x8] ;  /* 0x0000080017067984 */ /* 0x000fe20000000800 */
[----:B------:R-:W-:-:S06]  /*0960*/  @P5 FMUL R24, R24, 0.25 ;  /* 0x3e80000018185820 */ /* 0x000fcc0000400000 */
[----:B------:R-:W1:Y:S08]  /*0970*/  MUFU.SQRT R5, R5 ;  /* 0x0000000500057308 */ /* 0x000e700000002000 */
[----:B------:R-:W2:Y:S01]  /*0980*/  MUFU.RCP R29, R24 ;  /* 0x00000018001d7308 */ /* 0x000ea20000001000 */
[----:B0-----:R-:W-:Y:S01]  /*0990*/  FMUL R4, R25, R4 ;  /* 0x0000000419047220 */ /* 0x001fe20000400000 */
[----:B------:R-:W-:Y:S01]  /*09a0*/  FADD R25, R7, 9.9999997171806853657e-10 ;  /* 0x3089705f07197421 */ /* 0x000fe20000000000 */
[----:B------:R-:W-:Y:S01]  /*09b0*/  @P5 FMUL R20, R20, 0.25 ;  /* 0x3e80000014145820 */ /* 0x000fe20000400000 */
[----:B------:R3:W0:Y:S01]  /*09c0*/  LDS R7, [R23+0xc] ;  /* 0x00000c0017077984 */ /* 0x0006220000000800 */
[----:B-1----:R-:W-:-:S03]  /*09d0*/  FADD R27, R5, 1.00000001335143196e-10 ;  /* 0x2edbe6ff051b7421 */ /* 0x002fc60000000000 */
[----:B------:R-:W1:Y:S01]  /*09e0*/  MUFU.SQRT R25, R25 ;  /* 0x0000001900197308 */ /* 0x000e620000002000 */
[----:B--2---:R-:W-:Y:S01]  /*09f0*/  FMUL R5, R29, R20 ;  /* 0x000000141d057220 */ /* 0x004fe20000400000 */
[----:B------:R-:W-:-:S04]  /*0a00*/  LOP3.LUT R20, R3, 0x400, RZ, 0xfc, !PT ;  /* 0x0000040003147812 */ /* 0x000fc800078efcff */
[----:B------:R-:W-:Y:S01]  /*0a10*/  SHF.R.U32.HI R20, RZ, 0x4, R20 ;  /* 0x00000004ff147819 */ /* 0x000fe20000011614 */
[----:B---3--:R-:W-:-:S03]  /*0a20*/  FADD R23, R9, 9.9999997171806853657e-10 ;  /* 0x3089705f09177421 */ /* 0x008fc60000000000 */
[----:B------:R-:W-:Y:S01]  /*0a30*/  LOP3.LUT R20, R20, 0x7c, RZ, 0xc0, !PT ;  /* 0x0000007c14147812 */ /* 0x000fe200078ec0ff */
[----:B-1----:R-:W-:Y:S01]  /*0a40*/  FADD R24, R25, 1.00000001335143196e-10 ;  /* 0x2edbe6ff19187421 */ /* 0x002fe20000000000 */
[----:B------:R-:W-:Y:S01]  /*0a50*/  FSETP.GT.AND P4, PT, R27, 8.50705917302346158658e+37, PT ;  /* 0x7e8000001b00780b */ /* 0x000fe20003f84000 */
[----:B------:R-:W1:Y:S02]  /*0a60*/  MUFU.SQRT R23, R23 ;  /* 0x0000001700177308 */ /* 0x000e640000002000 */
[----:B------:R-:W-:Y:S01]  /*0a70*/  VIADD R20, R20, UR4 ;  /* 0x0000000414147c36 */ /* 0x000fe20008000000 */
[----:B------:R-:W-:-:S04]  /*0a80*/  FSETP.GT.AND P5, PT, R24, 8.50705917302346158658e+37, PT ;  /* 0x7e8000001800780b */ /* 0x000fc80003fa4000 */
[----:B------:R-:W-:Y:S01]  /*0a90*/  LEA R20, R3, R20, 0x2 ;  /* 0x0000001403147211 */ /* 0x000fe200078e10ff */
[----:B------:R-:W-:-:S04]  /*0aa0*/  FADD R25, R8, 9.9999997171806853657e-10 ;  /* 0x3089705f08197421 */ /* 0x000fc80000000000 */
[----:B------:R-:W2:Y:S01]  /*0ab0*/  LDS R9, [R20+0x1004] ;  /* 0x0010040014097984 */ /* 0x000ea20000000800 */
[----:B------:R-:W-:Y:S01]  /*0ac0*/  @P4 FMUL R27, R27, 0.25 ;  /* 0x3e8000001b1b4820 */ /* 0x000fe20000400000 */
[----:B-1----:R-:W-:Y:S02]  /*0ad0*/  FADD R28, R23, 1.00000001335143196e-10 ;  /* 0x2edbe6ff171c7421 */ /* 0x002fe40000000000 */
[----:B------:R-:W-:Y:S01]  /*0ae0*/  @P5 FMUL R24, R24, 0.25 ;  /* 0x3e80000018185820 */ /* 0x000fe20000400000 */
[----:B------:R-:W-:Y:S01]  /*0af0*/  MUFU.SQRT R25, R25 ;  /* 0x0000001900197308 */ /* 0x000fe20000002000 */
[----:B------:R-:W1:Y:S01]  /*0b00*/  LDS R8, [R20+0x1000] ;  /* 0x0010000014087984 */ /* 0x000e620000000800 */
[----:B0-----:R-:W-:Y:S01]  /*0b10*/  @P5 FMUL R7, R7, 0.25 ;  /* 0x3e80000007075820 */ /* 0x001fe20000400000 */
[----:B------:R-:W-:-:S05]  /*0b20*/  FSETP.GT.AND P5, PT, R28, 8.50705917302346158658e+37, PT ;  /* 0x7e8000001c00780b */ /* 0x000fca0003fa4000 */
[----:B------:R-:W0:Y:S01]  /*0b30*/  MUFU.RCP R27, R27 ;  /* 0x0000001b001b7308 */ /* 0x000e220000001000 */
[----:B------:R-:W-:-:S07]  /*0b40*/  @P4 FMUL R6, R6, 0.25 ;  /* 0x3e80000006064820 */ /* 0x000fce0000400000 */
[----:B------:R-:W3:Y:S01]  /*0b50*/  MUFU.RCP R24, R24 ;  /* 0x0000001800187308 */ /* 0x000ee20000001000 */
[----:B------:R-:W-:Y:S01]  /*0b60*/  FADD R26, R11, 9.9999997171806853657e-10 ;  /* 0x3089705f0b1a7421 */ /* 0x000fe20000000000 */
[----:B------:R-:W-:Y:S01]  /*0b70*/  @P5 FMUL R28, R28, 0.25 ;  /* 0x3e8000001c1c5820 */ /* 0x000fe20000400000 */
[----:B------:R-:W-:Y:S01]  /*0b80*/  LDS R11, [R20+0x100c] ;  /* 0x00100c00140b7984 */ /* 0x000fe20000000800 */
[----:B0-----:R-:W-:Y:S01]  /*0b90*/  FMUL R6, R27, R6 ;  /* 0x000000061b067220 */ /* 0x001fe20000400000 */
[----:B------:R-:W-:Y:S01]  /*0ba0*/  FADD R27, R25, 1.00000001335143196e-10 ;  /* 0x2edbe6ff191b7421 */ /* 0x000fe20000000000 */
[----:B------:R-:W-:Y:S02]  /*0bb0*/  FADD R25, R10, 9.9999997171806853657e-10 ;  /* 0x3089705f0a197421 */ /* 0x000fe40000000000 */
[----:B------:R-:W-:Y:S01]  /*0bc0*/  MUFU.SQRT R26, R26 ;  /* 0x0000001a001a7308 */ /* 0x000fe20000002000 */
[----:B------:R-:W0:Y:S01]  /*0bd0*/  LDS R10, [R20+0x1008] ;  /* 0x00100800140a7984 */ /* 0x000e220000000800 */
[----:B---3--:R-:W-:-:S06]  /*0be0*/  FMUL R7, R24, R7 ;  /* 0x0000000718077220 */ /* 0x008fcc0000400000 */
[----:B------:R-:W3:Y:S01]  /*0bf0*/  MUFU.RCP R24, R28 ;  /* 0x0000001c00187308 */ /* 0x000ee20000001000 */
[----:B------:R-:W-:-:S07]  /*0c00*/  FSETP.GT.AND P4, PT, R27, 8.50705917302346158658e+37, PT ;  /* 0x7e8000001b00780b */ /* 0x000fce0003f84000 */
[----:B------:R-:W4:Y:S01]  /*0c10*/  MUFU.SQRT R25, R25 ;  /* 0x0000001900197308 */ /* 0x000f220000002000 */
[----:B--2---:R-:W-:-:S04]  /*0c20*/  @P5 FMUL R9, R9, 0.25 ;  /* 0x3e80000009095820 */ /* 0x004fc80000400000 */
[----:B---3--:R-:W-:Y:S01]  /*0c30*/  FMUL R9, R24, R9 ;  /* 0x0000000918097220 */ /* 0x008fe20000400000 */
[----:B------:R-:W-:Y:S01]  /*0c40*/  FADD R24, R26, 1.00000001335143196e-10 ;  /* 0x2edbe6ff1a187421 */ /* 0x000fe20000000000 */
[----:B------:R-:W-:Y:S01]  /*0c50*/  @P4 FMUL R27, R27, 0.25 ;  /* 0x3e8000001b1b4820 */ /* 0x000fe20000400000 */
[----:B-1----:R-:W-:Y:S01]  /*0c60*/  @P4 FMUL R8, R8, 0.25 ;  /* 0x3e80000008084820 */ /* 0x002fe20000400000 */
[----:B----4-:R-:W-:Y:S02]  /*0c70*/  FADD R29, R25, 1.00000001335143196e-10 ;  /* 0x2edbe6ff191d7421 */ /* 0x010fe40000000000 */
[----:B------:R-:W-:-:S03]  /*0c80*/  FSETP.GT.AND P5, PT, R24, 8.50705917302346158658e+37, PT ;  /* 0x7e8000001800780b */ /* 0x000fc60003fa4000 */
[----:B------:R-:W-:Y:S01]  /*0c90*/  FSETP.GT.AND P4, PT, R29, 8.50705917302346158658e+37, PT ;  /* 0x7e8000001d00780b */ /* 0x000fe20003f84000 */
[----:B------:R-:W1:Y:S01]  /*0ca0*/  MUFU.RCP R27, R27 ;  /* 0x0000001b001b7308 */ /* 0x000e620000001000 */
[----:B------:R-:W-:-:S08]  /*0cb0*/  LOP3.LUT R23, R3, 0x800, RZ, 0xfc, !PT ;  /* 0x0000080003177812 */ /* 0x000fd000078efcff */
[----:B------:R-:W-:-:S03]  /*0cc0*/  @P5 FMUL R24, R24, 0.25 ;  /* 0x3e80000018185820 */ /* 0x000fc60000400000 */
[----:B------:R-:W-:-:S03]  /*0cd0*/  @P4 FMUL R29, R29, 0.25 ;  /* 0x3e8000001d1d4820 */ /* 0x000fc60000400000 */
[----:B------:R-:W2:Y:S01]  /*0ce0*/  MUFU.RCP R24, R24 ;  /* 0x0000001800187308 */ /* 0x000ea20000001000 */
[----:B------:R-:W-:-:S07]  /*0cf0*/  SHF.R.U32.HI R23, RZ, 0x4, R23 ;  /* 0x00000004ff177819 */ /* 0x000fce0000011617 */
[----:B------:R-:W3:Y:S01]  /*0d00*/  MUFU.RCP R25, R29 ;  /* 0x0000001d00197308 */ /* 0x000ee20000001000 */
[----:B------:R-:W-:Y:S01]  /*0d10*/  LOP3.LUT R23, R23, 0xbc, RZ, 0xc0, !PT ;  /* 0x000000bc17177812 */ /* 0x000fe200078ec0ff */
[----:B0-----:R-:W-:Y:S01]  /*0d20*/  @P4 FMUL R10, R10, 0.25 ;  /* 0x3e8000000a0a4820 */ /* 0x001fe20000400000 */
[----:B------:R-:W-:Y:S01]  /*0d30*/  @P5 FMUL R11, R11, 0.25 ;  /* 0x3e8000000b0b5820 */ /* 0x000fe20000400000 */
[----:B------:R-:W-:Y:S01]  /*0d40*/  FADD R26, R12, 9.9999997171806853657e-10 ;  /* 0x3089705f0c1a7421 */ /* 0x000fe20000000000 */
[----:B-1----:R-:W-:Y:S01]  /*0d50*/  FMUL R8, R27, R8 ;  /* 0x000000081b087220 */ /* 0x002fe20000400000 */
[----:B------:R-:W-:Y:S01]  /*0d60*/  IADD3 R12, R23, UR4, RZ ;  /* 0x00000004170c7c10 */ /* 0x000fe2000fffe0ff */
[----:B------:R-:W-:Y:S01]  /*0d70*/  FADD R27, R13, 9.9999997171806853657e-10 ;  /* 0x3089705f0d1b7421 */ /* 0x000fe20000000000 */
[----:B--2---:R-:W-:-:S03]  /*0d80*/  FMUL R11, R24, R11 ;  /* 0x0000000b180b7220 */ /* 0x004fc60000400000 */
[----:B------:R-:W-:Y:S02]  /*0d90*/  IMAD R23, R3, 0x4, R12 ;  /* 0x0000000403177824 */ /* 0x000fe400078e020c */
[----:B---3--:R-:W-:Y:S01]  /*0da0*/  FMUL R10, R25, R10 ;  /* 0x0000000a190a7220 */ /* 0x008fe20000400000 */
[----:B------:R-:W0:Y:S01]  /*0db0*/  MUFU.SQRT R27, R27 ;  /* 0x0000001b001b7308 */ /* 0x000e220000002000 */
[----:B------:R-:W1:Y:S01]  /*0dc0*/  LDC.64 R24, c[0x0][0x220] ;  /* 0x00008800ff187b82 */ /* 0x000e620000000a00 */
[----:B------:R-:W2:Y:S04]  /*0dd0*/  LDS R12, [R23+0x2000] ;  /* 0x00200000170c7984 */ /* 0x000ea80000000800 */
[----:B------:R-:W3:Y:S02]  /*0de0*/  LDS R13, [R23+0x2004] ;  /* 0x00200400170d7984 */ /* 0x000ee40000000800 */
[----:B------:R4:W5:Y:S01]  /*0df0*/  MUFU.SQRT R20, R26 ;  /* 0x0000001a00147308 */ /* 0x0009620000002000 */
[----:B0-----:R-:W-:Y:S01]  /*0e00*/  FADD R28, R27, 1.00000001335143196e-10 ;  /* 0x2edbe6ff1b1c7421 */ /* 0x001fe20000000000 */
[----:B------:R-:W-:Y:S01]  /*0e10*/  FADD R27, R14, 9.9999997171806853657e-10 ;  /* 0x3089705f0e1b7421 */ /* 0x000fe20000000000 */
[----:B----4-:R-:W-:Y:S01]  /*0e20*/  FADD R26, R15, 9.9999997171806853657e-10 ;  /* 0x3089705f0f1a7421 */ /* 0x010fe20000000000 */
[----:B------:R-:W0:Y:S02]  /*0e30*/  LDS R14, [R23+0x2008] ;  /* 0x00200800170e7984 */ /* 0x000e240000000800 */
[----:B------:R-:W-:-:S02]  /*0e40*/  FSETP.GT.AND P5, PT, R28, 8.50705917302346158658e+37, PT ;  /* 0x7e8000001c00780b */ /* 0x000fc40003fa4000 */
[----:B------:R-:W4:Y:S01]  /*0e50*/  LDS R15, [R23+0x200c] ;  /* 0x00200c00170f7984 */ /* 0x000f220000000800 */
[----:B-----5:R-:W-:Y:S01]  /*0e60*/  FADD R29, R20, 1.00000001335143196e-10 ;  /* 0x2edbe6ff141d7421 */ /* 0x020fe20000000000 */
[----:B-1----:R-:W-:Y:S01]  /*0e70*/  IMAD.WIDE R20, R21, 0x4, R24 ;  /* 0x0000000415147825 */ /* 0x002fe200078e0218 */
[----:B------:R-:W1:Y:S04]  /*0e80*/  MUFU.SQRT R27, R27 ;  /* 0x0000001b001b7308 */ /* 0x000e680000002000 */
[----:B------:R5:W-:Y:S04]  /*0e90*/  @P3 STG.E.128 desc[UR6][R20.64], R4 ;  /* 0x0000000414003986 */ /* 0x000be8000c101d06 */
[----:B------:R-:W0:Y:S01]  /*0ea0*/  MUFU.SQRT R26, R26 ;  /* 0x0000001a001a7308 */ /* 0x000e220000002000 */
[----:B------:R-:W-:Y:S01]  /*0eb0*/  FSETP.GT.AND P4, PT, R29, 8.50705917302346158658e+37, PT ;  /* 0x7e8000001d00780b */ /* 0x000fe20003f84000 */
[----:B------:R-:W-:Y:S01]  /*0ec0*/  FADD R16, R16, 9.9999997171806853657e-10 ;  /* 0x3089705f10107421 */ /* 0x000fe20000000000 */
[----:B------:R-:W-:Y:S01]  /*0ed0*/  FADD R19, R19, 9.9999997171806853657e-10 ;  /* 0x3089705f13137421 */ /* 0x000fe20000000000 */
[----:B------:R-:W-:Y:S01]  /*0ee0*/  @P5 FMUL R28, R28, 0.25 ;  /* 0x3e8000001c1c5820 */ /* 0x000fe20000400000 */
[----:B-----5:R-:W-:Y:S01]  /*0ef0*/  FADD R7, R17, 9.9999997171806853657e-10 ;  /* 0x3089705f11077421 */ /* 0x020fe20000000000 */
[----:B------:R-:W-:Y:S01]  /*0f00*/  LOP3.LUT R4, R3, 0xc00, RZ, 0xfc, !PT ;  /* 0x00000c0003047812 */ /* 0x000fe200078efcff */
[----:B------:R-:W-:-:S03]  /*0f10*/  FADD R17, R18, 9.9999997171806853657e-10 ;  /* 0x3089705f12117421 */ /* 0x000fc60000000000 */
[----:B------:R-:W-:Y:S01]  /*0f20*/  SHF.R.U32.HI R4, RZ, 0x4, R4 ;  /* 0x00000004ff047819 */ /* 0x000fe20000011604 */
[----:B------:R-:W5:Y:S03]  /*0f30*/  MUFU.SQRT R7, R7 ;  /* 0x0000000700077308 */ /* 0x000f660000002000 */
[----:B------:R-:W-:Y:S01]  /*0f40*/  LOP3.LUT R4, R4, 0xfc, RZ, 0xc0, !PT ;  /* 0x000000fc04047812 */ /* 0x000fe200078ec0ff */
[----:B-1----:R-:W-:Y:S01]  /*0f50*/  FADD R27, R27, 1.00000001335143196e-10 ;  /* 0x2edbe6ff1b1b7421 */ /* 0x002fe20000000000 */
[----:B0-----:R-:W-:Y:S02]  /*0f60*/  FADD R26, R26, 1.00000001335143196e-10 ;  /* 0x2edbe6ff1a1a7421 */ /* 0x001fe40000000000 */
[----:B------:R-:W-:Y:S01]  /*0f70*/  IADD3 R4, R4, UR4, RZ ;  /* 0x0000000404047c10 */ /* 0x000fe2000fffe0ff */
[----:B------:R-:W0:Y:S01]  /*0f80*/  MUFU.SQRT R16, R16 ;  /* 0x0000001000107308 */ /* 0x000e220000002000 */
[----:B------:R-:W-:Y:S01]  /*0f90*/  @P4 FMUL R29, R29, 0.25 ;  /* 0x3e8000001d1d4820 */ /* 0x000fe20000400000 */
[----:B--2---:R-:W-:Y:S01]  /*0fa0*/  @P4 FMUL R12, R12, 0.25 ;  /* 0x3e8000000c0c4820 */ /* 0x004fe20000400000 */
[----:B------:R-:W-:-:S05]  /*0fb0*/  LEA R3, R3, R4, 0x2 ;  /* 0x0000000403037211 */ /* 0x000fca00078e10ff */
[----:B------:R-:W1:Y:S01]  /*0fc0*/  MUFU.SQRT R19, R19 ;  /* 0x0000001300137308 */ /* 0x000e620000002000 */
[----:B------:R-:W-:Y:S01]  /*0fd0*/  FSETP.GT.AND P4, PT, R27, 8.50705917302346158658e+37, PT ;  /* 0x7e8000001b00780b */ /* 0x000fe20003f84000 */
[----:B---3--:R-:W-:-:S06]  /*0fe0*/  @P5 FMUL R13, R13, 0.25 ;  /* 0x3e8000000d0d5820 */ /* 0x008fcc0000400000 */
[----:B------:R-:W2:Y:S01]  /*0ff0*/  MUFU.RCP R28, R28 ;  /* 0x0000001c001c7308 */ /* 0x000ea20000001000 */
[----:B------:R-:W-:-:S07]  /*1000*/  FSETP.GT.AND P5, PT, R26, 8.50705917302346158658e+37, PT ;  /* 0x7e8000001a00780b */ /* 0x000fce0003fa4000 */
[----:B------:R-:W3:Y:S01]  /*1010*/  MUFU.SQRT R17, R17 ;  /* 0x0000001100117308 */ /* 0x000ee20000002000 */
[----:B-----5:R-:W-:Y:S01]  /*1020*/  FADD R18, R7, 1.00000001335143196e-10 ;  /* 0x2edbe6ff07127421 */ /* 0x020fe20000000000 */
[----:B------:R-:W5:Y:S04]  /*1030*/  LDS R4, [R3+0x3000] ;  /* 0x0030000003047984 */ /* 0x000f680000000800 */
[----:B------:R-:W5:Y:S04]  /*1040*/  LDS R5, [R3+0x3004] ;  /* 0x0030040003057984 */ /* 0x000f680000000800 */
[----:B------:R-:W5:Y:S04]  /*1050*/  LDS R6, [R3+0x3008] ;  /* 0x0030080003067984 */ /* 0x000f680000000800 */
[----:B------:R4:W5:Y:S01]  /*1060*/  LDS R7, [R3+0x300c] ;  /* 0x00300c0003077984 */ /* 0x0009620000000800 */
[----:B0-----:R-:W-:Y:S01]  /*1070*/  FADD R21, R16, 1.00000001335143196e-10 ;  /* 0x2edbe6ff10157421 */ /* 0x001fe20000000000 */
[----:B-1----:R-:W-:Y:S01]  /*1080*/  FADD R20, R19, 1.00000001335143196e-10 ;  /* 0x2edbe6ff13147421 */ /* 0x002fe20000000000 */
[----:B--2---:R-:W-:Y:S01]  /*1090*/  FMUL R13, R28, R13 ;  /* 0x0000000d1c0d7220 */ /* 0x004fe20000400000 */
[----:B---3--:R-:W-:Y:S01]  /*10a0*/  FADD R28, R17, 1.00000001335143196e-10 ;  /* 0x2edbe6ff111c7421 */ /* 0x008fe20000000000 */
[----:B------:R-:W-:Y:S01]  /*10b0*/  @P4 FMUL R27, R27, 0.25 ;  /* 0x3e8000001b1b4820 */ /* 0x000fe20000400000 */
[----:B------:R-:W-:Y:S01]  /*10c0*/  @P4 FMUL R14, R14, 0.25 ;  /* 0x3e8000000e0e4820 */ /* 0x000fe20000400000 */
[----:B------:R-:W-:Y:S01]  /*10d0*/  FSETP.GT.AND P3, PT, R21, 8.50705917302346158658e+37, PT ;  /* 0x7e8000001500780b */ /* 0x000fe20003f64000 */
[----:B------:R-:W-:Y:S01]  /*10e0*/  @P5 FMUL R26, R26, 0.25 ;  /* 0x3e8000001a1a5820 */ /* 0x000fe20000400000 */
[----:B------:R-:W-:Y:S01]  /*10f0*/  FSETP.GT.AND P4, PT, R18, 8.50705917302346158658e+37, PT ;  /* 0x7e8000001200780b */ /* 0x000fe20003f84000 */
[----:B----4-:R-:W-:Y:S01]  /*1100*/  @P5 FMUL R15, R15, 0.25 ;  /* 0x3e8000000f0f5820 */ /* 0x010fe20000400000 */
[----:B------:R-:W-:-:S02]  /*1110*/  FSETP.GT.AND P6, PT, R20, 8.50705917302346158658e+37, PT ;  /* 0x7e8000001400780b */ /* 0x000fc40003fc4000 */
[----:B------:R-:W-:Y:S01]  /*1120*/  FSETP.GT.AND P5, PT, R28, 8.50705917302346158658e+37, PT ;  /* 0x7e8000001c00780b */ /* 0x000fe20003fa4000 */
[----:B------:R-:W0:Y:S06]  /*1130*/  MUFU.RCP R29, R29 ;  /* 0x0000001d001d7308 */ /* 0x000e2c0000001000 */
[----:B------:R-:W-:Y:S02]  /*1140*/  @P3 FMUL R21, R21, 0.25 ;  /* 0x3e80000015153820 */ /* 0x000fe40000400000 */
[----:B------:R-:W1:Y:S01]  /*1150*/  MUFU.RCP R27, R27 ;  /* 0x0000001b001b7308 */ /* 0x000e620000001000 */
[----:B------:R-:W-:Y:S01]  /*1160*/  @P4 FMUL R18, R18, 0.25 ;  /* 0x3e80000012124820 */ /* 0x000fe20000400000 */
[----:B------:R-:W-:-:S02]  /*1170*/  @P6 FMUL R20, R20, 0.25 ;  /* 0x3e80000014146820 */ /* 0x000fc40000400000 */
[----:B------:R-:W-:-:S04]  /*1180*/  @P5 FMUL R28, R28, 0.25 ;  /* 0x3e8000001c1c5820 */ /* 0x000fc80000400000 */
[----:B------:R-:W2:Y:S01]  /*1190*/  MUFU.RCP R26, R26 ;  /* 0x0000001a001a7308 */ /* 0x000ea20000001000 */
[----:B------:R-:W-:-:S07]  /*11a0*/  IMAD.WIDE R16, R0, 0x4, R24 ;  /* 0x0000000400107825 */ /* 0x000fce00078e0218 */
[----:B------:R-:W3:Y:S01]  /*11b0*/  MUFU.RCP R21, R21 ;  /* 0x0000001500157308 */ /* 0x000ee20000001000 */
[----:B0-----:R-:W-:-:S07]  /*11c0*/  FMUL R12, R29, R12 ;  /* 0x0000000c1d0c7220 */ /* 0x001fce0000400000 */
[----:B------:R-:W0:Y:S01]  /*11d0*/  MUFU.RCP R18, R18 ;  /* 0x0000001200127308 */ /* 0x000e220000001000 */
[----:B-1----:R-:W-:-:S07]  /*11e0*/  FMUL R14, R27, R14 ;  /* 0x0000000e1b0e7220 */ /* 0x002fce0000400000 */
[----:B------:R-:W1:Y:S01]  /*11f0*/  MUFU.RCP R19, R28 ;  /* 0x0000001c00137308 */ /* 0x000e620000001000 */
[----:B--2---:R-:W-:-:S07]  /*1200*/  FMUL R15, R26, R15 ;  /* 0x0000000f1a0f7220 */ /* 0x004fce0000400000 */
[----:B------:R-:W2:Y:S01]  /*1210*/  MUFU.RCP R20, R20 ;  /* 0x0000001400147308 */ /* 0x000ea20000001000 */
[--C-:B------:R-:W-:Y:S01]  /*1220*/  IMAD.WIDE R2, R2, 0x4, R24.reuse ;  /* 0x0000000402027825 */ /* 0x100fe200078e0218 */
[----:B------:R4:W-:Y:S03]  /*1230*/  @P1 STG.E.128 desc[UR6][R16.64], R8 ;  /* 0x0000000810001986 */ /* 0x0009e6000c101d06 */
[----:B-----5:R-:W-:Y:S01]  /*1240*/  @P3 FMUL R4, R4, 0.25 ;  /* 0x3e80000004043820 */ /* 0x020fe20000400000 */
[----:B------:R-:W-:Y:S01]  /*1250*/  @P4 FMUL R5, R5, 0.25 ;  /* 0x3e80000005054820 */ /* 0x000fe20000400000 */
[----:B------:R-:W-:Y:S01]  /*1260*/  @P5 FMUL R6, R6, 0.25 ;  /* 0x3e80000006065820 */ /* 0x000fe20000400000 */
[----:B------:R-:W-:Y:S01]  /*1270*/  @P6 FMUL R7, R7, 0.25 ;  /* 0x3e80000007076820 */ /* 0x000fe20000400000 */
[----:B------:R4:W-:Y:S01]  /*1280*/  @P2 STG.E.128 desc[UR6][R2.64], R12 ;  /* 0x0000000c02002986 */ /* 0x0009e2000c101d06 */
[----:B------:R-:W-:-:S04]  /*1290*/  IMAD.WIDE R22, R22, 0x4, R24 ;  /* 0x0000000416167825 */ /* 0x000fc800078e0218 */
[----:B---3--:R-:W-:Y:S01]  /*12a0*/  FMUL R4, R21, R4 ;  /* 0x0000000415047220 */ /* 0x008fe20000400000 */
[----:B0-----:R-:W-:Y:S01]  /*12b0*/  FMUL R5, R18, R5 ;  /* 0x0000000512057220 */ /* 0x001fe20000400000 */
[----:B-1----:R-:W-:Y:S01]  /*12c0*/  FMUL R6, R19, R6 ;  /* 0x0000000613067220 */ /* 0x002fe20000400000 */
[----:B--2---:R-:W-:Y:S01]  /*12d0*/  FMUL R7, R20, R7 ;  /* 0x0000000714077220 */ /* 0x004fe20000400000 */
[----:B------:R-:W-:Y:S06]  /*12e0*/  @!P0 EXIT ;  /* 0x000000000000894d */ /* 0x000fec0003800000 */
[----:B------:R-:W-:Y:S01]  /*12f0*/  STG.E.128 desc[UR6][R22.64], R4 ;  /* 0x0000000416007986 */ /* 0x000fe2000c101d06 */
[----:B------:R-:W-:Y:S05]  /*1300*/  EXIT ;  /* 0x000000000000794d */ /* 0x000fea0003800000 */
.L_x_0:
[----:B------:R-:W-:-:S00]  /*1310*/  BRA `(.L_x_0) ;  /* 0xfffffffc00fc7947 */ /* 0x000fc0000383ffff */
[----:B------:R-:W-:-:S00]  /*1320*/  NOP ;  /* 0x0000000000007918 */ /* 0x000fc00000000000 */
        /* <DEDUP_REMOVED lines=13> */
.L_x_1:


//--------------------- .nv.global.init           --------------------------
	.section	.nv.global.init,"aw",@progbits
.nv.global.init:
	.type		_$_str,@object
	.size		_$_str,(_$_str_$_2 - _$_str)
_$_str:
        /*0000*/ 	.byte	0x5f, 0x5f, 0x43, 0x55, 0x44, 0x41, 0x5f, 0x46, 0x54, 0x5a, 0x00
	.type		_$_str_$_2,@object
	.size		_$_str_$_2,(.L_1 - _$_str_$_2)
_$_str_$_2:
        /*000b*/ 	.byte	0x5f, 0x5f, 0x43, 0x55, 0x44, 0x41, 0x5f, 0x50, 0x52, 0x45, 0x43, 0x5f, 0x53, 0x51, 0x52, 0x54
        /*001b*/ 	.byte	0x00
.L_1:


//--------------------- .nv.shared.triton_poi_fused_add_div_sqrt_13 --------------------------
	.section	.nv.shared.triton_poi_fused_add_div_sqrt_13,"aw",@nobits
	.sectionflags	@""
	.align	16
	.zero		1024


//--------------------- .nv.constant0.triton_poi_fused_add_div_sqrt_13 --------------------------
	.section	.nv.constant0.triton_poi_fused_add_div_sqrt_13,"a",@progbits
	.sectionflags	@""
	.align	4
.nv.constant0.triton_poi_fused_add_div_sqrt_13:
	.zero		560
